	.headerflags	@"EF_CUDA_TEXMODE_UNIFIED EF_CUDA_64BIT_ADDRESS EF_CUDA_ACCELERATORS EF_CUDA_SM90 EF_CUDA_VIRTUAL_SM(EF_CUDA_SM90)"
	.elftype	@"ET_EXEC"


//--------------------- .nv.info                  --------------------------
	.section	.nv.info,"",@"SHT_CUDA_INFO"
	.align	4


	//----- nvinfo : EIATTR_REGCOUNT
	.align		4
        /*0000*/ 	.byte	0x04, 0x2f
        /*0002*/ 	.short	(.L_3 - .L_2)
	.align		4
.L_2:
        /*0004*/ 	.word	index@(triton_poi_fused__native_batch_norm_legit_no_training_add_leaky_relu_15)
        /*0008*/ 	.word	0x00000028


	//----- nvinfo : EIATTR_MIN_STACK_SIZE
	.align		4
.L_3:
        /*000c*/ 	.byte	0x04, 0x12
        /*000e*/ 	.short	(.L_5 - .L_4)
	.align		4
.L_4:
        /*0010*/ 	.word	index@(triton_poi_fused__native_batch_norm_legit_no_training_add_leaky_relu_15)
        /*0014*/ 	.word	0x00000000


	//----- nvinfo : EIATTR_FRAME_SIZE
	.align		4
.L_5:
        /*0018*/ 	.byte	0x04, 0x11
        /*001a*/ 	.short	(.L_7 - .L_6)
	.align		4
.L_6:
        /*001c*/ 	.word	index@(triton_poi_fused__native_batch_norm_legit_no_training_add_leaky_relu_15)
        /*0020*/ 	.word	0x00000000


	//----- nvinfo : EIATTR_MIN_STACK_SIZE
	.align		4
.L_7:
        /*0024*/ 	.byte	0x04, 0x12
        /*0026*/ 	.short	(.L_9 - .L_8)
	.align		4
.L_8:
        /*0028*/ 	.word	index@(triton_poi_fused__native_batch_norm_legit_no_training_add_leaky_relu_15)
        /*002c*/ 	.word	0x00000000
.L_9:


//--------------------- .nv.info.triton_poi_fused__native_batch_norm_legit_no_training_add_leaky_relu_15 --------------------------
	.section	.nv.info.triton_poi_fused__native_batch_norm_legit_no_training_add_leaky_relu_15,"",@"SHT_CUDA_INFO"
	.sectionflags	@""
	.align	4


	//----- nvinfo : EIATTR_CUDA_API_VERSION
	.align		4
        /*0000*/ 	.byte	0x04, 0x37
        /*0002*/ 	.short	(.L_11 - .L_10)
.L_10:
        /*0004*/ 	.word	0x0000007c


	//----- nvinfo : EIATTR_KPARAM_INFO
	.align		4
.L_11:
        /*0008*/ 	.byte	0x04, 0x17
        /*000a*/ 	.short	(.L_13 - .L_12)
.L_12:
        /*000c*/ 	.word	0x00000000
        /*0010*/ 	.short	0x0008
        /*0012*/ 	.short	0x003c
        /*0014*/ 	.byte	0x00, 0xf0, 0x11, 0x00


	//----- nvinfo : EIATTR_KPARAM_INFO
	.align		4
.L_13:
        /*0018*/ 	.byte	0x04, 0x17
        /*001a*/ 	.short	(.L_15 - .L_14)
.L_14:
        /*001c*/ 	.word	0x00000000
        /*0020*/ 	.short	0x0007
        /*0022*/ 	.short	0x0038
        /*0024*/ 	.byte	0x00, 0xf0, 0x11, 0x00


	//----- nvinfo : EIATTR_KPARAM_INFO
	.align		4
.L_15:
        /*0028*/ 	.byte	0x04, 0x17
        /*002a*/ 	.short	(.L_17 - .L_16)
.L_16:
        /*002c*/ 	.word	0x00000000
        /*0030*/ 	.short	0x0006
        /*0032*/ 	.short	0x0030
        /*0034*/ 	.byte	0x00, 0xf4, 0x21, 0x00


	//----- nvinfo : EIATTR_KPARAM_INFO
	.align		4
.L_17:
        /*0038*/ 	.byte	0x04, 0x17
        /*003a*/ 	.short	(.L_19 - .L_18)
.L_18:
        /*003c*/ 	.word	0x00000000
        /*0040*/ 	.short	0x0005
        /*0042*/ 	.short	0x0028
        /*0044*/ 	.byte	0x00, 0xf4, 0x21, 0x00


	//----- nvinfo : EIATTR_KPARAM_INFO
	.align		4
.L_19:
        /*0048*/ 	.byte	0x04, 0x17
        /*004a*/ 	.short	(.L_21 - .L_20)
.L_20:
        /*004c*/ 	.word	0x00000000
        /*0050*/ 	.short	0x0004
        /*0052*/ 	.short	0x0020
        /*0054*/ 	.byte	0x00, 0xf4, 0x21, 0x00


	//----- nvinfo : EIATTR_KPARAM_INFO
	.align		4
.L_21:
        /*0058*/ 	.byte	0x04, 0x17
        /*005a*/ 	.short	(.L_23 - .L_22)
.L_22:
        /*005c*/ 	.word	0x00000000
        /*0060*/ 	.short	0x0003
        /*0062*/ 	.short	0x0018
        /*0064*/ 	.byte	0x00, 0xf4, 0x21, 0x00


	//----- nvinfo : EIATTR_KPARAM_INFO
	.align		4
.L_23:
        /*0068*/ 	.byte	0x04, 0x17
        /*006a*/ 	.short	(.L_25 - .L_24)
.L_24:
        /*006c*/ 	.word	0x00000000
        /*0070*/ 	.short	0x0002
        /*0072*/ 	.short	0x0010
        /*0074*/ 	.byte	0x00, 0xf4, 0x21, 0x00


	//----- nvinfo : EIATTR_KPARAM_INFO
	.align		4
.L_25:
        /*0078*/ 	.byte	0x04, 0x17
        /*007a*/ 	.short	(.L_27 - .L_26)
.L_26:
        /*007c*/ 	.word	0x00000000
        /*0080*/ 	.short	0x0001
        /*0082*/ 	.short	0x0008
        /*0084*/ 	.byte	0x00, 0xf4, 0x21, 0x00


	//----- nvinfo : EIATTR_KPARAM_INFO
	.align		4
.L_27:
        /*0088*/ 	.byte	0x04, 0x17
        /*008a*/ 	.short	(.L_29 - .L_28)
.L_28:
        /*008c*/ 	.word	0x00000000
        /*0090*/ 	.short	0x0000
        /*0092*/ 	.short	0x0000
        /*0094*/ 	.byte	0x00, 0xf4, 0x21, 0x00


	//----- nvinfo : EIATTR_SPARSE_MMA_MASK
	.align		4
.L_29:
        /*0098*/ 	.byte	0x03, 0x50
        /*009a*/ 	.short	0x0000


	//----- nvinfo : EIATTR_MAXREG_COUNT
	.align		4
        /*009c*/ 	.byte	0x03, 0x1b
        /*009e*/ 	.short	0x00ff


	//----- nvinfo : EIATTR_EXIT_INSTR_OFFSETS
	.align		4
        /*00a0*/ 	.byte	0x04, 0x1c
        /*00a2*/ 	.short	(.L_31 - .L_30)


	//   ....[0]....
.L_30:
        /*00a4*/ 	.word	0x000012c0


	//   ....[1]....
        /*00a8*/ 	.word	0x00001310


	//----- nvinfo : EIATTR_REQNTID
	.align		4
.L_31:
        /*00ac*/ 	.byte	0x04, 0x10
        /*00ae*/ 	.short	(.L_33 - .L_32)
.L_32:
        /*00b0*/ 	.word	0x00000100
        /*00b4*/ 	.word	0x00000001
        /*00b8*/ 	.word	0x00000001


	//----- nvinfo : EIATTR_CBANK_PARAM_SIZE
	.align		4
.L_33:
        /*00bc*/ 	.byte	0x03, 0x19
        /*00be*/ 	.short	0x0040


	//----- nvinfo : EIATTR_PARAM_CBANK
	.align		4
        /*00c0*/ 	.byte	0x04, 0x0a
        /*00c2*/ 	.short	(.L_35 - .L_34)
	.align		4
.L_34:
        /*00c4*/ 	.word	index@(.nv.constant0.triton_poi_fused__native_batch_norm_legit_no_training_add_leaky_relu_15)
        /*00c8*/ 	.short	0x0210
        /*00ca*/ 	.short	0x0040


	//----- nvinfo : EIATTR_SW_WAR
	.align		4
.L_35:
        /*00cc*/ 	.byte	0x04, 0x36
        /*00ce*/ 	.short	(.L_37 - .L_36)
.L_36:
        /*00d0*/ 	.word	0x00000008
.L_37:


//--------------------- .nv.callgraph             --------------------------
	.section	.nv.callgraph,"",@"SHT_CUDA_CALLGRAPH"
	.align	4
	.sectionentsize	8
	.align		4
        /*0000*/ 	.word	0x00000000
	.align		4
        /*0004*/ 	.word	0xffffffff
	.align		4
        /*0008*/ 	.word	0x00000000
	.align		4
        /*000c*/ 	.word	0xfffffffe
	.align		4
        /*0010*/ 	.word	0x00000000
	.align		4
        /*0014*/ 	.word	0xfffffffd
	.align		4
        /*0018*/ 	.word	0x00000000
	.align		4
        /*001c*/ 	.word	0xfffffffc


//--------------------- .nv.constant4             --------------------------
	.section	.nv.constant4,"a",@progbits
	.align	8
	.align		8
.nv.constant4:
        /*0000*/ 	.dword	_$_str
	.align		8
        /*0008*/ 	.dword	_$_str_$_2


//--------------------- .text.triton_poi_fused__native_batch_norm_legit_no_training_add_leaky_relu_15 --------------------------
	.section	.text.triton_poi_fused__native_batch_norm_legit_no_training_add_leaky_relu_15,"ax",@progbits
	.sectionflags	@"SHF_BARRIERS=1"
	.align	128
        .global         triton_poi_fused__native_batch_norm_legit_no_training_add_leaky_relu_15
        .type           triton_poi_fused__native_batch_norm_legit_no_training_add_leaky_relu_15,@function
        .size           triton_poi_fused__native_batch_norm_legit_no_training_add_leaky_relu_15,(.L_x_1 - triton_poi_fused__native_batch_norm_legit_no_training_add_leaky_relu_15)
        .other          triton_poi_fused__native_batch_norm_legit_no_training_add_leaky_relu_15,@"STO_CUDA_ENTRY STV_DEFAULT"
triton_poi_fused__native_batch_norm_legit_no_training_add_leaky_relu_15:
.text.triton_poi_fused__native_batch_norm_legit_no_training_add_leaky_relu_15:
[----:B------:R-:W0:Y:S01]  /*0000*/  LDC R1, c[0x0][0x28] ;  /* 0x00000a00ff017b82 */ /* 0x000e220000000800 */
[----:B------:R-:W1:Y:S07]  /*0010*/  S2R R2, SR_TID.X ;  /* 0x0000000000027919 */ /* 0x000e6e0000002100 */
[----:B------:R-:W2:Y:S01]  /*0020*/  LDC.64 R20, c[0x0][0x210] ;  /* 0x00008400ff147b82 */ /* 0x000ea20000000a00 */
[----:B------:R-:W3:Y:S01]  /*0030*/  S2R R37, SR_CTAID.X ;  /* 0x0000000000257919 */ /* 0x000ee20000002500 */
[----:B------:R-:W4:Y:S06]  /*0040*/  S2R R0, SR_CTAID.Y ;  /* 0x0000000000007919 */ /* 0x000f2c0000002600 */
[----:B------:R-:W5:Y:S01]  /*0050*/  LDC.64 R24, c[0x0][0x218] ;  /* 0x00008600ff187b82 */ /* 0x000f620000000a00 */
[----:B------:R-:W-:-:S02]  /*0060*/  CS2R R12, SRZ ;  /* 0x00000000000c7805 */ /* 0x000fc4000001ff00 */
[----:B------:R-:W-:Y:S02]  /*0070*/  CS2R R14, SRZ ;  /* 0x00000000000e7805 */ /* 0x000fe4000001ff00 */
[----:B------:R-:W-:Y:S01]  /*0080*/  CS2R R16, SRZ ;  /* 0x0000000000107805 */ /* 0x000fe2000001ff00 */
[----:B------:R-:W-:Y:S01]  /*0090*/  ULDC.64 UR6, c[0x0][0x208] ;  /* 0x0000820000067ab9 */ /* 0x000fe20000000a00 */
[----:B------:R-:W-:Y:S02]  /*00a0*/  CS2R R8, SRZ ;  /* 0x0000000000087805 */ /* 0x000fe4000001ff00 */
[----:B------:R-:W-:Y:S02]  /*00b0*/  CS2R R10, SRZ ;  /* 0x00000000000a7805 */ /* 0x000fe4000001ff00 */
[----:B-1----:R-:W-:Y:S02]  /*00c0*/  SHF.R.U32.HI R5, RZ, 0x5, R2 ;  /* 0x00000005ff057819 */ /* 0x002fe40000011602 */
[----:B------:R-:W-:-:S02]  /*00d0*/  SHF.L.U32 R3, R2, 0x2, RZ ;  /* 0x0000000202037819 */ /* 0x000fc400000006ff */
[----:B---3--:R-:W-:Y:S02]  /*00e0*/  SHF.L.U32 R37, R37, 0x7, RZ ;  /* 0x0000000725257819 */ /* 0x008fe400000006ff */
[----:B------:R-:W-:Y:S02]  /*00f0*/  SGXT.U32 R5, R5, 0x3 ;  /* 0x000000030505781a */ /* 0x000fe40000000000 */
[----:B----4-:R-:W-:Y:S02]  /*0100*/  SHF.L.U32 R0, R0, 0x5, RZ ;  /* 0x0000000500007819 */ /* 0x010fe400000006ff */
[----:B------:R-:W-:Y:S02]  /*0110*/  LOP3.LUT R2, R37, 0x7c, R3, 0xf8, !PT ;  /* 0x0000007c25027812 */ /* 0x000fe400078ef803 */
[----:B------:R-:W-:Y:S02]  /*0120*/  LOP3.LUT R7, R0, R5, RZ, 0xfc, !PT ;  /* 0x0000000500077212 */ /* 0x000fe400078efcff */
[----:B------:R-:W-:-:S02]  /*0130*/  CS2R R18, SRZ ;  /* 0x0000000000127805 */ /* 0x000fc4000001ff00 */
[C---:B------:R-:W-:Y:S01]  /*0140*/  ISETP.GE.AND P0, PT, R2.reuse, 0x80, PT ;  /* 0x000000800200780c */ /* 0x040fe20003f06270 */
[----:B-----5:R-:W-:Y:S01]  /*0150*/  IMAD.WIDE R24, R2, 0x4, R24 ;  /* 0x0000000402187825 */ /* 0x020fe200078e0218 */
[----:B------:R-:W-:Y:S02]  /*0160*/  LEA R22, R7, R2, 0x7 ;  /* 0x0000000207167211 */ /* 0x000fe400078e38ff */
[----:B------:R-:W-:Y:S02]  /*0170*/  CS2R R4, SRZ ;  /* 0x0000000000047805 */ /* 0x000fe4000001ff00 */
[----:B------:R-:W-:Y:S02]  /*0180*/  CS2R R6, SRZ ;  /* 0x0000000000067805 */ /* 0x000fe4000001ff00 */
[----:B------:R-:W-:Y:S01]  /*0190*/  IADD3 R35, R22, 0x800, RZ ;  /* 0x0000080016237810 */ /* 0x000fe20007ffe0ff */
[C---:B------:R-:W-:Y:S01]  /*01a0*/  VIADD R36, R22.reuse, 0xc00 ;  /* 0x00000c0016247836 */ /* 0x040fe20000000000 */
[----:B------:R-:W-:Y:S01]  /*01b0*/  IADD3 R34, R22, 0x400, RZ ;  /* 0x0000040016227810 */ /* 0x000fe20007ffe0ff */
[----:B--2---:R-:W-:-:S04]  /*01c0*/  IMAD.WIDE R28, R22, 0x4, R20 ;  /* 0x00000004161c7825 */ /* 0x004fc800078e0214 */
[--C-:B------:R-:W-:Y:S01]  /*01d0*/  IMAD.WIDE R26, R35, 0x4, R20.reuse ;  /* 0x00000004231a7825 */ /* 0x100fe200078e0214 */
[----:B------:R1:W2:Y:S03]  /*01e0*/  @!P0 LDG.E.EL.128 R16, desc[UR6][R24.64] ;  /* 0x0000000618108981 */ /* 0x0002a6000c2e1d00 */
[--C-:B------:R-:W-:Y:S01]  /*01f0*/  IMAD.WIDE R30, R34, 0x4, R20.reuse ;  /* 0x00000004221e7825 */ /* 0x100fe200078e0214 */
[----:B------:R3:W2:Y:S03]  /*0200*/  @!P0 LDG.E.EL.128 R12, desc[UR6][R26.64] ;  /* 0x000000061a0c8981 */ /* 0x0006a6000c2e1d00 */
[----:B------:R-:W-:Y:S01]  /*0210*/  IMAD.WIDE R20, R36, 0x4, R20 ;  /* 0x0000000424147825 */ /* 0x000fe200078e0214 */
[----:B------:R-:W4:Y:S01]  /*0220*/  @!P0 LDG.E.EL.128 R4, desc[UR6][R28.64] ;  /* 0x000000061c048981 */ /* 0x000f22000c2e1d00 */
[----:B-1----:R-:W-:-:S03]  /*0230*/  CS2R R24, SRZ ;  /* 0x0000000000187805 */ /* 0x002fc6000001ff00 */
[----:B------:R-:W5:Y:S01]  /*0240*/  @!P0 LDG.E.EL.128 R8, desc[UR6][R30.64] ;  /* 0x000000061e088981 */ /* 0x000f62000c2e1d00 */
[----:B---3--:R-:W-:-:S06]  /*0250*/  CS2R R26, SRZ ;  /* 0x00000000001a7805 */ /* 0x008fcc000001ff00 */
[----:B------:R1:W3:Y:S02]  /*0260*/  @!P0 LDG.E.EL.128 R24, desc[UR6][R20.64] ;  /* 0x0000000614188981 */ /* 0x0002e4000c2e1d00 */
[----:B-1----:R-:W1:Y:S01]  /*0270*/  LDC.64 R20, c[0x0][0x220] ;  /* 0x00008800ff147b82 */ /* 0x002e620000000a00 */
[----:B------:R-:W-:Y:S02]  /*0280*/  CS2R R28, SRZ ;  /* 0x00000000001c7805 */ /* 0x000fe4000001ff00 */
[----:B------:R-:W-:Y:S01]  /*0290*/  CS2R R30, SRZ ;  /* 0x00000000001e7805 */ /* 0x000fe2000001ff00 */
[----:B-1----:R-:W-:-:S05]  /*02a0*/  IMAD.WIDE R20, R2, 0x4, R20 ;  /* 0x0000000402147825 */ /* 0x002fca00078e0214 */
[----:B------:R-:W3:Y:S01]  /*02b0*/  @!P0 LDG.E.EL.128 R28, desc[UR6][R20.64] ;  /* 0x00000006141c8981 */ /* 0x000ee2000c2e1d00 */
[----:B------:R-:W-:Y:S01]  /*02c0*/  LOP3.LUT R0, R0, 0x1c, R3, 0xf8, !PT ;  /* 0x0000001c00007812 */ /* 0x000fe200078ef803 */
[C---:B--2---:R-:W-:Y:S01]  /*02d0*/  FADD R12, -R16.reuse, R12 ;  /* 0x0000000c100c7221 */ /* 0x044fe20000000100 */
[C---:B------:R-:W-:Y:S01]  /*02e0*/  FADD R13, -R17.reuse, R13 ;  /* 0x0000000d110d7221 */ /* 0x040fe20000000100 */
[C---:B----4-:R-:W-:Y:S01]  /*02f0*/  FADD R4, -R16.reuse, R4 ;  /* 0x0000000410047221 */ /* 0x050fe20000000100 */
[C---:B------:R-:W-:Y:S01]  /*0300*/  FADD R5, -R17.reuse, R5 ;  /* 0x0000000511057221 */ /* 0x040fe20000000100 */
[C---:B-----5:R-:W-:Y:S01]  /*0310*/  FADD R8, -R16.reuse, R8 ;  /* 0x0000000810087221 */ /* 0x060fe20000000100 */
[C---:B------:R-:W-:Y:S01]  /*0320*/  FADD R3, -R17.reuse, R9 ;  /* 0x0000000911037221 */ /* 0x040fe20000000100 */
[----:B---3--:R-:W-:Y:S01]  /*0330*/  FADD R24, -R16, R24 ;  /* 0x0000001810187221 */ /* 0x008fe20000000100 */
[----:B------:R-:W-:Y:S01]  /*0340*/  FADD R23, -R17, R25 ;  /* 0x0000001911177221 */ /* 0x000fe20000000100 */
[----:B------:R-:W-:Y:S01]  /*0350*/  HFMA2.MMA R17, -RZ, RZ, 1.625, 0 ;  /* 0x3e800000ff117435 */ /* 0x000fe200000001ff */
[----:B------:R-:W-:-:S06]  /*0360*/  FADD R28, R28, 9.9999997473787516356e-06 ;  /* 0x3727c5ac1c1c7421 */ /* 0x000fcc0000000000 */
[----:B------:R-:W1:Y:S01]  /*0370*/  MUFU.SQRT R28, R28 ;  /* 0x0000001c001c7308 */ /* 0x000e620000002000 */
[----:B------:R-:W-:Y:S01]  /*0380*/  FADD R31, R31, 9.9999997473787516356e-06 ;  /* 0x3727c5ac1f1f7421 */ /* 0x000fe20000000000 */
[----:B------:R-:W-:Y:S01]  /*0390*/  FADD R29, R29, 9.9999997473787516356e-06 ;  /* 0x3727c5ac1d1d7421 */ /* 0x000fe20000000000 */
[----:B------:R-:W-:-:S05]  /*03a0*/  FADD R30, R30, 9.9999997473787516356e-06 ;  /* 0x3727c5ac1e1e7421 */ /* 0x000fca0000000000 */
[----:B------:R-:W2:Y:S08]  /*03b0*/  MUFU.SQRT R20, R31 ;  /* 0x0000001f00147308 */ /* 0x000eb00000002000 */
[----:B------:R-:W3:Y:S01]  /*03c0*/  MUFU.SQRT R21, R29 ;  /* 0x0000001d00157308 */ /* 0x000ee20000002000 */
[C---:B-1----:R-:W-:Y:S02]  /*03d0*/  FSETP.GT.AND P6, PT, R28.reuse, 8.50705917302346158658e+37, PT ;  /* 0x7e8000001c00780b */ /* 0x042fe40003fc4000 */
[----:B------:R-:W-:-:S05]  /*03e0*/  FSETP.GEU.AND P1, PT, R28, 1.175494350822287508e-38, PT ;  /* 0x008000001c00780b */ /* 0x000fca0003f2e000 */
[----:B------:R-:W1:Y:S01]  /*03f0*/  MUFU.SQRT R16, R30 ;  /* 0x0000001e00107308 */ /* 0x000e620000002000 */
[----:B--2---:R-:W-:Y:S02]  /*0400*/  FSETP.GT.AND P4, PT, R20, 8.50705917302346158658e+37, PT ;  /* 0x7e8000001400780b */ /* 0x004fe40003f84000 */
[----:B------:R-:W-:-:S03]  /*0410*/  FSEL R25, R17, 1, P6 ;  /* 0x3f80000011197808 */ /* 0x000fc60003000000 */
[----:B------:R-:W-:Y:S01]  /*0420*/  @P6 FMUL R28, R28, 0.25 ;  /* 0x3e8000001c1c6820 */ /* 0x000fe20000400000 */
[----:B---3--:R-:W-:Y:S01]  /*0430*/  FSETP.GT.AND P2, PT, R21, 8.50705917302346158658e+37, PT ;  /* 0x7e8000001500780b */ /* 0x008fe20003f44000 */
[----:B------:R-:W-:Y:S01]  /*0440*/  @!P1 FMUL R25, R25, 16777216 ;  /* 0x4b80000019199820 */ /* 0x000fe20000400000 */
[----:B------:R-:W-:Y:S01]  /*0450*/  FSETP.GEU.AND P5, PT, R20, 1.175494350822287508e-38, PT ;  /* 0x008000001400780b */ /* 0x000fe20003fae000 */
[----:B------:R-:W-:Y:S01]  /*0460*/  @!P1 FMUL R28, R28, 16777216 ;  /* 0x4b8000001c1c9820 */ /* 0x000fe20000400000 */
[----:B------:R-:W-:Y:S02]  /*0470*/  FSETP.GEU.AND P3, PT, R21, 1.175494350822287508e-38, PT ;  /* 0x008000001500780b */ /* 0x000fe40003f6e000 */
[C---:B-1----:R-:W-:Y:S02]  /*0480*/  FSETP.GT.AND P6, PT, R16.reuse, 8.50705917302346158658e+37, PT ;  /* 0x7e8000001000780b */ /* 0x042fe40003fc4000 */
[----:B------:R-:W-:Y:S01]  /*0490*/  FSETP.GEU.AND P1, PT, R16, 1.175494350822287508e-38, PT ;  /* 0x008000001000780b */ /* 0x000fe20003f2e000 */
[----:B------:R-:W-:-:S04]  /*04a0*/  @P4 FMUL R20, R20, 0.25 ;  /* 0x3e80000014144820 */ /* 0x000fc80000400000 */
[----:B------:R-:W-:Y:S02]  /*04b0*/  @P2 FMUL R21, R21, 0.25 ;  /* 0x3e80000015152820 */ /* 0x000fe40000400000 */
[----:B------:R-:W-:Y:S02]  /*04c0*/  @!P5 FMUL R20, R20, 16777216 ;  /* 0x4b8000001414d820 */ /* 0x000fe40000400000 */
[----:B------:R-:W-:Y:S02]  /*04d0*/  @!P3 FMUL R21, R21, 16777216 ;  /* 0x4b8000001515b820 */ /* 0x000fe40000400000 */
[----:B------:R-:W-:-:S04]  /*04e0*/  @P6 FMUL R16, R16, 0.25 ;  /* 0x3e80000010106820 */ /* 0x000fc80000400000 */
[----:B------:R-:W-:Y:S01]  /*04f0*/  @!P1 FMUL R16, R16, 16777216 ;  /* 0x4b80000010109820 */ /* 0x000fe20000400000 */
[----:B------:R-:W1:Y:S01]  /*0500*/  MUFU.RCP R20, R20 ;  /* 0x0000001400147308 */ /* 0x000e620000001000 */
[----:B------:R-:W-:Y:S01]  /*0510*/  FADD R29, -R19, R15 ;  /* 0x0000000f131d7221 */ /* 0x000fe20000000100 */
[----:B------:R-:W-:Y:S01]  /*0520*/  FADD R9, -R18, R26 ;  /* 0x0000001a12097221 */ /* 0x000fe20000000100 */
[----:B------:R-:W-:-:S05]  /*0530*/  FSEL R15, R17, 1, P4 ;  /* 0x3f800000110f7808 */ /* 0x000fca0002000000 */
[----:B------:R-:W2:Y:S01]  /*0540*/  MUFU.RCP R21, R21 ;  /* 0x0000001500157308 */ /* 0x000ea20000001000 */
[----:B------:R-:W-:-:S07]  /*0550*/  FSEL R26, R17, 1, P2 ;  /* 0x3f800000111a7808 */ /* 0x000fce0001000000 */
[----:B------:R-:W3:Y:S01]  /*0560*/  MUFU.RCP R16, R16 ;  /* 0x0000001000107308 */ /* 0x000ee20000001000 */
[----:B------:R-:W-:Y:S01]  /*0570*/  FSEL R17, R17, 1, P6 ;  /* 0x3f80000011117808 */ /* 0x000fe20003000000 */
[----:B------:R-:W-:-:S06]  /*0580*/  @!P5 FMUL R15, R15, 16777216 ;  /* 0x4b8000000f0fd820 */ /* 0x000fcc0000400000 */
[----:B------:R-:W4:Y:S01]  /*0590*/  MUFU.RCP R28, R28 ;  /* 0x0000001c001c7308 */ /* 0x000f220000001000 */
[----:B------:R-:W-:Y:S01]  /*05a0*/  @!P3 FMUL R26, R26, 16777216 ;  /* 0x4b8000001a1ab820 */ /* 0x000fe20000400000 */
[----:B------:R-:W-:Y:S01]  /*05b0*/  @!P1 FMUL R17, R17, 16777216 ;  /* 0x4b80000011119820 */ /* 0x000fe20000400000 */
[----:B------:R-:W-:Y:S01]  /*05c0*/  FADD R30, -R18, R6 ;  /* 0x00000006121e7221 */ /* 0x000fe20000000100 */
[----:B------:R-:W-:Y:S01]  /*05d0*/  FADD R33, -R19, R7 ;  /* 0x0000000713217221 */ /* 0x000fe20000000100 */
[----:B-1----:R-:W-:Y:S01]  /*05e0*/  FMUL R20, R20, R15 ;  /* 0x0000000f14147220 */ /* 0x002fe20000400000 */
[----:B------:R-:W1:Y:S01]  /*05f0*/  LDC.64 R6, c[0x0][0x228] ;  /* 0x00008a00ff067b82 */ /* 0x000e620000000a00 */
[C---:B------:R-:W-:Y:S01]  /*0600*/  FADD R10, -R18.reuse, R10 ;  /* 0x0000000a120a7221 */ /* 0x040fe20000000100 */
[----:B------:R-:W-:Y:S01]  /*0610*/  FADD R14, -R18, R14 ;  /* 0x0000000e120e7221 */ /* 0x000fe20000000100 */
[----:B--2---:R-:W-:Y:S01]  /*0620*/  FMUL R15, R21, R26 ;  /* 0x0000001a150f7220 */ /* 0x004fe20000400000 */
[C---:B------:R-:W-:Y:S01]  /*0630*/  FADD R18, -R19.reuse, R11 ;  /* 0x0000000b13127221 */ /* 0x040fe20000000100 */
[----:B------:R-:W-:Y:S01]  /*0640*/  FADD R27, -R19, R27 ;  /* 0x0000001b131b7221 */ /* 0x000fe20000000100 */
[----:B---3--:R-:W-:Y:S01]  /*0650*/  FMUL R26, R16, R17 ;  /* 0x00000011101a7220 */ /* 0x008fe20000400000 */
[----:B------:R-:W-:Y:S01]  /*0660*/  FMUL R33, R20, R33 ;  /* 0x0000002114217220 */ /* 0x000fe20000400000 */
[----:B----4-:R-:W-:Y:S01]  /*0670*/  FMUL R11, R28, R25 ;  /* 0x000000191c0b7220 */ /* 0x010fe20000400000 */
[C---:B------:R-:W-:Y:S01]  /*0680*/  FMUL R31, R20.reuse, R27 ;  /* 0x0000001b141f7220 */ /* 0x040fe20000400000 */
[C---:B------:R-:W-:Y:S01]  /*0690*/  FMUL R28, R20.reuse, R29 ;  /* 0x0000001d141c7220 */ /* 0x040fe20000400000 */
[----:B------:R-:W-:Y:S01]  /*06a0*/  FMUL R25, R20, R18 ;  /* 0x0000001214197220 */ /* 0x000fe20000400000 */
[C---:B------:R-:W-:Y:S01]  /*06b0*/  FMUL R9, R26.reuse, R9 ;  /* 0x000000091a097220 */ /* 0x040fe20000400000 */
[C---:B------:R-:W-:Y:S01]  /*06c0*/  FMUL R21, R26.reuse, R14 ;  /* 0x0000000e1a157220 */ /* 0x040fe20000400000 */
[C---:B------:R-:W-:Y:S01]  /*06d0*/  FMUL R20, R26.reuse, R10 ;  /* 0x0000000a1a147220 */ /* 0x040fe20000400000 */
[----:B------:R-:W-:-:S02]  /*06e0*/  FMUL R30, R26, R30 ;  /* 0x0000001e1a1e7220 */ /* 0x000fc40000400000 */
[----:B------:R-:W2:Y:S01]  /*06f0*/  LDC.64 R26, c[0x0][0x230] ;  /* 0x00008c00ff1a7b82 */ /* 0x000ea20000000a00 */
[----:B------:R-:W-:Y:S02]  /*0700*/  CS2R R16, SRZ ;  /* 0x0000000000107805 */ /* 0x000fe4000001ff00 */
[----:B------:R-:W-:Y:S01]  /*0710*/  CS2R R18, SRZ ;  /* 0x0000000000127805 */ /* 0x000fe2000001ff00 */
[----:B-1----:R-:W-:-:S04]  /*0720*/  IMAD.WIDE R6, R2, 0x4, R6 ;  /* 0x0000000402067825 */ /* 0x002fc800078e0206 */
[C---:B------:R-:W-:Y:S01]  /*0730*/  FMUL R23, R15.reuse, R23 ;  /* 0x000000170f177220 */ /* 0x040fe20000400000 */
[----:B------:R-:W-:Y:S01]  /*0740*/  FMUL R5, R15, R5 ;  /* 0x000000050f057220 */ /* 0x000fe20000400000 */
[----:B------:R-:W-:Y:S01]  /*0750*/  FMUL R10, R11, R12 ;  /* 0x0000000c0b0a7220 */ /* 0x000fe20000400000 */
[----:B------:R1:W3:Y:S02]  /*0760*/  @!P0 LDG.E.EL.128 R16, desc[UR6][R6.64] ;  /* 0x0000000606108981 */ /* 0x0002e4000c2e1d00 */
[C---:B-1----:R-:W-:Y:S01]  /*0770*/  FMUL R7, R15.reuse, R13 ;  /* 0x0000000d0f077220 */ /* 0x042fe20000400000 */
[----:B------:R-:W-:Y:S01]  /*0780*/  FMUL R6, R15, R3 ;  /* 0x000000030f067220 */ /* 0x000fe20000400000 */
[----:B------:R-:W-:Y:S02]  /*0790*/  CS2R R12, SRZ ;  /* 0x00000000000c7805 */ /* 0x000fe4000001ff00 */
[----:B------:R-:W-:Y:S01]  /*07a0*/  CS2R R14, SRZ ;  /* 0x00000000000e7805 */ /* 0x000fe2000001ff00 */
[----:B--2---:R-:W-:-:S02]  /*07b0*/  IMAD.WIDE R2, R2, 0x4, R26 ;  /* 0x0000000402027825 */ /* 0x004fc400078e021a */
[----:B------:R-:W1:Y:S03]  /*07c0*/  LDC.64 R26, c[0x0][0x238] ;  /* 0x00008e00ff1a7b82 */ /* 0x000e660000000a00 */
[----:B------:R-:W3:Y:S01]  /*07d0*/  @!P0 LDG.E.EL.128 R12, desc[UR6][R2.64] ;  /* 0x00000006020c8981 */ /* 0x000ee2000c2e1d00 */
[C---:B------:R-:W-:Y:S01]  /*07e0*/  FMUL R4, R11.reuse, R4 ;  /* 0x000000040b047220 */ /* 0x040fe20000400000 */
[C---:B------:R-:W-:Y:S01]  /*07f0*/  FMUL R24, R11.reuse, R24 ;  /* 0x000000180b187220 */ /* 0x040fe20000400000 */
[----:B------:R-:W-:Y:S02]  /*0800*/  FMUL R8, R11, R8 ;  /* 0x000000080b087220 */ /* 0x000fe40000400000 */
[-CC-:B---3--:R-:W-:Y:S01]  /*0810*/  FFMA R29, R4, R16.reuse, R12.reuse ;  /* 0x00000010041d7223 */ /* 0x188fe2000000000c */
[-CC-:B------:R-:W-:Y:S01]  /*0820*/  FFMA R4, R24, R16.reuse, R12.reuse ;  /* 0x0000001018047223 */ /* 0x180fe2000000000c */
[-CC-:B------:R-:W-:Y:S01]  /*0830*/  FFMA R32, R5, R17.reuse, R13.reuse ;  /* 0x0000001105207223 */ /* 0x180fe2000000000d */
[-CC-:B------:R-:W-:Y:S01]  /*0840*/  FFMA R2, R8, R16.reuse, R12.reuse ;  /* 0x0000001008027223 */ /* 0x180fe2000000000c */
[----:B------:R-:W-:Y:S01]  /*0850*/  FFMA R3, R10, R16, R12 ;  /* 0x000000100a037223 */ /* 0x000fe2000000000c */
[-CC-:B------:R-:W-:Y:S01]  /*0860*/  FFMA R5, R7, R17.reuse, R13.reuse ;  /* 0x0000001107057223 */ /* 0x180fe2000000000d */
[----:B------:R-:W-:Y:S01]  /*0870*/  FFMA R24, R9, R18, R14 ;  /* 0x0000001209187223 */ /* 0x000fe2000000000e */
[----:B------:R-:W-:Y:S01]  /*0880*/  FFMA R7, R23, R17, R13 ;  /* 0x0000001117077223 */ /* 0x000fe2000000000d */
[----:B------:R-:W-:-:S02]  /*0890*/  CS2R R8, SRZ ;  /* 0x0000000000087805 */ /* 0x000fc4000001ff00 */
[----:B------:R-:W-:Y:S01]  /*08a0*/  CS2R R10, SRZ ;  /* 0x00000000000a7805 */ /* 0x000fe2000001ff00 */
[----:B-1----:R-:W-:-:S05]  /*08b0*/  IMAD.WIDE R22, R22, 0x4, R26 ;  /* 0x0000000416167825 */ /* 0x002fca00078e021a */
[----:B------:R1:W2:Y:S02]  /*08c0*/  @!P0 LDG.E.EL.128 R8, desc[UR6][R22.64] ;  /* 0x0000000616088981 */ /* 0x0002a4000c2e1d00 */
[----:B-1----:R-:W1:Y:S01]  /*08d0*/  LDC.64 R22, c[0x0][0x238] ;  /* 0x00008e00ff167b82 */ /* 0x002e620000000a00 */
[----:B------:R-:W-:Y:S01]  /*08e0*/  FFMA R6, R6, R17, R13 ;  /* 0x0000001106067223 */ /* 0x000fe2000000000d */
[-CC-:B------:R-:W-:Y:S01]  /*08f0*/  FFMA R30, R30, R18.reuse, R14.reuse ;  /* 0x000000121e1e7223 */ /* 0x180fe2000000000e */
[-CC-:B------:R-:W-:Y:S01]  /*0900*/  FFMA R20, R20, R18.reuse, R14.reuse ;  /* 0x0000001214147223 */ /* 0x180fe2000000000e */
[----:B------:R-:W-:Y:S01]  /*0910*/  FFMA R21, R21, R18, R14 ;  /* 0x0000001215157223 */ /* 0x000fe2000000000e */
[-CC-:B------:R-:W-:Y:S01]  /*0920*/  FFMA R33, R33, R19.reuse, R15.reuse ;  /* 0x0000001321217223 */ /* 0x180fe2000000000f */
[-CC-:B------:R-:W-:Y:S01]  /*0930*/  FFMA R25, R25, R19.reuse, R15.reuse ;  /* 0x0000001319197223 */ /* 0x180fe2000000000f */
[-CC-:B------:R-:W-:Y:S01]  /*0940*/  FFMA R28, R28, R19.reuse, R15.reuse ;  /* 0x000000131c1c7223 */ /* 0x180fe2000000000f */
[----:B------:R-:W-:Y:S01]  /*0950*/  FFMA R31, R31, R19, R15 ;  /* 0x000000131f1f7223 */ /* 0x000fe2000000000f */
[----:B------:R-:W-:-:S02]  /*0960*/  CS2R R12, SRZ ;  /* 0x00000000000c7805 */ /* 0x000fc4000001ff00 */
[----:B------:R-:W-:Y:S02]  /*0970*/  CS2R R14, SRZ ;  /* 0x00000000000e7805 */ /* 0x000fe4000001ff00 */
[----:B------:R-:W-:Y:S02]  /*0980*/  FSETP.GT.AND P2, PT, R29, RZ, PT ;  /* 0x000000ff1d00720b */ /* 0x000fe40003f44000 */
[----:B------:R-:W-:Y:S01]  /*0990*/  FSETP.GT.AND P1, PT, R32, RZ, PT ;  /* 0x000000ff2000720b */ /* 0x000fe20003f24000 */
[----:B-1----:R-:W-:-:S05]  /*09a0*/  IMAD.WIDE R16, R34, 0x4, R22 ;  /* 0x0000000422107825 */ /* 0x002fca00078e0216 */
[----:B------:R1:W3:Y:S05]  /*09b0*/  @!P0 LDG.E.EL.128 R12, desc[UR6][R16.64] ;  /* 0x00000006100c8981 */ /* 0x0002ea000c2e1d00 */
[----:B------:R-:W-:Y:S02]  /*09c0*/  @!P2 FMUL R29, R29, 0.10000000149011611938 ;  /* 0x3dcccccd1d1da820 */ /* 0x000fe40000400000 */
[----:B------:R-:W-:Y:S01]  /*09d0*/  @!P1 FMUL R32, R32, 0.10000000149011611938 ;  /* 0x3dcccccd20209820 */ /* 0x000fe20000400000 */
[----:B------:R-:W-:Y:S02]  /*09e0*/  FSETP.GT.AND P2, PT, R30, RZ, PT ;  /* 0x000000ff1e00720b */ /* 0x000fe40003f44000 */
[----:B------:R-:W-:-:S02]  /*09f0*/  FSETP.GT.AND P1, PT, R33, RZ, PT ;  /* 0x000000ff2100720b */ /* 0x000fc40003f24000 */
[----:B------:R-:W-:Y:S01]  /*0a00*/  CS2R R18, SRZ ;  /* 0x0000000000127805 */ /* 0x000fe2000001ff00 */
[----:B------:R-:W-:Y:S01]  /*0a10*/  IMAD.WIDE R26, R35, 0x4, R22 ;  /* 0x00000004231a7825 */ /* 0x000fe200078e0216 */
[----:B-1----:R-:W-:-:S07]  /*0a20*/  CS2R R16, SRZ ;  /* 0x0000000000107805 */ /* 0x002fce000001ff00 */
[----:B------:R-:W-:Y:S02]  /*0a30*/  @!P2 FMUL R30, R30, 0.10000000149011611938 ;  /* 0x3dcccccd1e1ea820 */ /* 0x000fe40000400000 */
[----:B------:R-:W-:Y:S01]  /*0a40*/  @!P1 FMUL R33, R33, 0.10000000149011611938 ;  /* 0x3dcccccd21219820 */ /* 0x000fe20000400000 */
[----:B------:R-:W-:Y:S01]  /*0a50*/  IMAD.WIDE R22, R36, 0x4, R22 ;  /* 0x0000000424167825 */ /* 0x000fe200078e0216 */
[----:B------:R1:W4:Y:S03]  /*0a60*/  @!P0 LDG.E.EL.128 R16, desc[UR6][R26.64] ;  /* 0x000000061a108981 */ /* 0x000326000c2e1d00 */
[----:B--2---:R-:W-:Y:S01]  /*0a70*/  FADD R29, R29, R8 ;  /* 0x000000081d1d7221 */ /* 0x004fe20000000000 */
[----:B------:R-:W-:Y:S01]  /*0a80*/  FADD R32, R32, R9 ;  /* 0x0000000920207221 */ /* 0x000fe20000000000 */
[----:B------:R-:W-:Y:S01]  /*0a90*/  FADD R30, R30, R10 ;  /* 0x0000000a1e1e7221 */ /* 0x000fe20000000000 */
[----:B------:R-:W-:Y:S01]  /*0aa0*/  FADD R33, R33, R11 ;  /* 0x0000000b21217221 */ /* 0x000fe20000000000 */
[----:B------:R-:W-:-:S02]  /*0ab0*/  CS2R R8, SRZ ;  /* 0x0000000000087805 */ /* 0x000fc4000001ff00 */
[----:B------:R-:W-:-:S06]  /*0ac0*/  CS2R R10, SRZ ;  /* 0x00000000000a7805 */ /* 0x000fcc000001ff00 */
[----:B------:R2:W5:Y:S01]  /*0ad0*/  @!P0 LDG.E.EL.128 R8, desc[UR6][R22.64] ;  /* 0x0000000616088981 */ /* 0x000562000c2e1d00 */
[----:B------:R-:W1:Y:S01]  /*0ae0*/  S2R R34, SR_TID.X ;  /* 0x0000000000227919 */ /* 0x000e620000002100 */
[----:B------:R-:W1:Y:S01]  /*0af0*/  S2UR UR5, SR_CgaCtaId ;  /* 0x00000000000579c3 */ /* 0x000e620000008800 */
[----:B------:R-:W-:Y:S02]  /*0b00*/  FSETP.GT.AND P0, PT, R6, RZ, PT ;  /* 0x000000ff0600720b */ /* 0x000fe40003f04000 */
[----:B------:R-:W-:Y:S01]  /*0b10*/  FSETP.GT.AND P1, PT, R2, RZ, PT ;  /* 0x000000ff0200720b */ /* 0x000fe20003f24000 */
[----:B------:R-:W-:-:S10]  /*0b20*/  UMOV UR4, 0x400 ;  /* 0x0000040000047882 */ /* 0x000fd40000000000 */
[----:B------:R-:W-:Y:S01]  /*0b30*/  @!P0 FMUL R6, R6, 0.10000000149011611938 ;  /* 0x3dcccccd06068820 */ /* 0x000fe20000400000 */
[----:B------:R-:W-:Y:S01]  /*0b40*/  FSETP.GT.AND P0, PT, R25, RZ, PT ;  /* 0x000000ff1900720b */ /* 0x000fe20003f04000 */
[----:B------:R-:W-:Y:S01]  /*0b50*/  @!P1 FMUL R2, R2, 0.10000000149011611938 ;  /* 0x3dcccccd02029820 */ /* 0x000fe20000400000 */
[----:B------:R-:W-:-:S03]  /*0b60*/  FSETP.GT.AND P2, PT, R20, RZ, PT ;  /* 0x000000ff1400720b */ /* 0x000fc60003f44000 */
[----:B---3--:R-:W-:Y:S01]  /*0b70*/  FADD R12, R2, R12 ;  /* 0x0000000c020c7221 */ /* 0x008fe20000000000 */
[----:B01----:R-:W-:Y:S01]  /*0b80*/  UPRMT UR4, UR5, 0x654, UR4 ;  /* 0x0000065405047896 */ /* 0x003fe20008000004 */
[----:B------:R-:W-:Y:S02]  /*0b90*/  FSETP.GT.AND P1, PT, R3, RZ, PT ;  /* 0x000000ff0300720b */ /* 0x000fe40003f24000 */
[----:B------:R-:W-:Y:S02]  /*0ba0*/  SHF.R.U32.HI R26, RZ, 0x5, R34 ;  /* 0x00000005ff1a7819 */ /* 0x000fe40000011622 */
[----:B------:R-:W-:Y:S02]  /*0bb0*/  SHF.L.U32 R2, R34, 0x7, RZ ;  /* 0x0000000722027819 */ /* 0x000fe400000006ff */
[----:B------:R-:W-:Y:S01]  /*0bc0*/  @!P0 FMUL R25, R25, 0.10000000149011611938 ;  /* 0x3dcccccd19198820 */ /* 0x000fe20000400000 */
[----:B--2---:R-:W-:Y:S02]  /*0bd0*/  SGXT.U32 R23, R26, 0x3 ;  /* 0x000000031a17781a */ /* 0x004fe40000000000 */
[----:B------:R-:W-:Y:S01]  /*0be0*/  LOP3.LUT R22, R2, 0xf80, RZ, 0xc0, !PT ;  /* 0x00000f8002167812 */ /* 0x000fe200078ec0ff */
[----:B------:R-:W-:Y:S01]  /*0bf0*/  FADD R6, R6, R13 ;  /* 0x0000000d06067221 */ /* 0x000fe20000000000 */
[----:B------:R-:W-:-:S02]  /*0c00*/  FSETP.GT.AND P0, PT, R28, RZ, PT ;  /* 0x000000ff1c00720b */ /* 0x000fc40003f04000 */
[C---:B------:R-:W-:Y:S02]  /*0c10*/  LOP3.LUT R26, R22.reuse, R23, RZ, 0xfc, !PT ;  /* 0x00000017161a7212 */ /* 0x040fe400078efcff */
[C---:B------:R-:W-:Y:S01]  /*0c20*/  LEA.HI R13, R22.reuse, UR4, RZ, 0x1f ;  /* 0x00000004160d7c11 */ /* 0x040fe2000f8ff8ff */
[----:B------:R-:W0:Y:S01]  /*0c30*/  S2R R35, SR_CTAID.Y ;  /* 0x0000000000237919 */ /* 0x000e220000002600 */
[----:B------:R-:W-:Y:S02]  /*0c40*/  LOP3.LUT R23, R22, 0x40, RZ, 0xfc, !PT ;  /* 0x0000004016177812 */ /* 0x000fe400078efcff */
[----:B------:R-:W-:Y:S02]  /*0c50*/  LEA R2, R26, R13, 0x2 ;  /* 0x0000000d1a027211 */ /* 0x000fe400078e10ff */
[----:B------:R-:W-:Y:S02]  /*0c60*/  LOP3.LUT R13, R22, 0x20, RZ, 0xfc, !PT ;  /* 0x00000020160d7812 */ /* 0x000fe400078efcff */
[----:B------:R-:W-:-:S02]  /*0c70*/  FSETP.GT.AND P5, PT, R5, RZ, PT ;  /* 0x000000ff0500720b */ /* 0x000fc40003fa4000 */
[----:B------:R-:W-:Y:S02]  /*0c80*/  LOP3.LUT R22, R22, 0x60, RZ, 0xfc, !PT ;  /* 0x0000006016167812 */ /* 0x000fe400078efcff */
[----:B------:R-:W-:Y:S01]  /*0c90*/  FSETP.GT.AND P4, PT, R21, RZ, PT ;  /* 0x000000ff1500720b */ /* 0x000fe20003f84000 */
[----:B------:R-:W-:Y:S01]  /*0ca0*/  @!P2 FMUL R20, R20, 0.10000000149011611938 ;  /* 0x3dcccccd1414a820 */ /* 0x000fe20000400000 */
[----:B------:R-:W-:Y:S01]  /*0cb0*/  LEA.HI R13, R13, UR4, RZ, 0x1f ;  /* 0x000000040d0d7c11 */ /* 0x000fe2000f8ff8ff */
[----:B------:R-:W-:Y:S01]  /*0cc0*/  @!P1 FMUL R3, R3, 0.10000000149011611938 ;  /* 0x3dcccccd03039820 */ /* 0x000fe20000400000 */
[----:B------:R-:W-:Y:S02]  /*0cd0*/  LEA.HI R23, R23, UR4, RZ, 0x1f ;  /* 0x0000000417177c11 */ /* 0x000fe4000f8ff8ff */
[----:B------:R-:W-:Y:S01]  /*0ce0*/  FSETP.GT.AND P3, PT, R4, RZ, PT ;  /* 0x000000ff0400720b */ /* 0x000fe20003f64000 */
[----:B------:R-:W-:Y:S01]  /*0cf0*/  @!P0 FMUL R28, R28, 0.10000000149011611938 ;  /* 0x3dcccccd1c1c8820 */ /* 0x000fe20000400000 */
[----:B------:R-:W-:-:S02]  /*0d00*/  FSETP.GT.AND P2, PT, R7, RZ, PT ;  /* 0x000000ff0700720b */ /* 0x000fc40003f44000 */
[----:B------:R-:W-:Y:S02]  /*0d10*/  LEA.HI R27, R22, UR4, RZ, 0x1f ;  /* 0x00000004161b7c11 */ /* 0x000fe4000f8ff8ff */
[----:B------:R-:W-:Y:S02]  /*0d20*/  FSETP.GT.AND P1, PT, R24, RZ, PT ;  /* 0x000000ff1800720b */ /* 0x000fe40003f24000 */
[----:B------:R-:W-:Y:S01]  /*0d30*/  FSETP.GT.AND P0, PT, R31, RZ, PT ;  /* 0x000000ff1f00720b */ /* 0x000fe20003f04000 */
[C---:B------:R-:W-:Y:S01]  /*0d40*/  IMAD R23, R26.reuse, 0x4, R23 ;  /* 0x000000041a177824 */ /* 0x040fe200078e0217 */
[C---:B------:R-:W-:Y:S02]  /*0d50*/  LEA R13, R26.reuse, R13, 0x2 ;  /* 0x0000000d1a0d7211 */ /* 0x040fe400078e10ff */
[----:B------:R-:W-:Y:S01]  /*0d60*/  LEA R22, R26, R27, 0x2 ;  /* 0x0000001b1a167211 */ /* 0x000fe200078e10ff */
[----:B------:R-:W-:Y:S01]  /*0d70*/  STS [R2], R29 ;  /* 0x0000001d02007388 */ /* 0x000fe20000000800 */
[----:B------:R-:W-:Y:S01]  /*0d80*/  @!P5 FMUL R5, R5, 0.10000000149011611938 ;  /* 0x3dcccccd0505d820 */ /* 0x000fe20000400000 */
[----:B------:R-:W-:-:S02]  /*0d90*/  FADD R14, R20, R14 ;  /* 0x0000000e140e7221 */ /* 0x000fc40000000000 */
[----:B------:R-:W-:Y:S01]  /*0da0*/  STS [R13+0x80], R32 ;  /* 0x000080200d007388 */ /* 0x000fe20000000800 */
[----:B------:R-:W-:Y:S01]  /*0db0*/  @!P4 FMUL R21, R21, 0.10000000149011611938 ;  /* 0x3dcccccd1515c820 */ /* 0x000fe20000400000 */
[----:B------:R-:W-:Y:S02]  /*0dc0*/  FADD R15, R25, R15 ;  /* 0x0000000f190f7221 */ /* 0x000fe40000000000 */
[----:B------:R-:W-:Y:S01]  /*0dd0*/  STS [R23+0x100], R30 ;  /* 0x0001001e17007388 */ /* 0x000fe20000000800 */
[----:B----4-:R-:W-:Y:S01]  /*0de0*/  FADD R25, R3, R16 ;  /* 0x0000001003197221 */ /* 0x010fe20000000000 */
[----:B------:R-:W-:Y:S02]  /*0df0*/  @!P3 FMUL R4, R4, 0.10000000149011611938 ;  /* 0x3dcccccd0404b820 */ /* 0x000fe40000400000 */
[----:B------:R-:W-:Y:S01]  /*0e00*/  STS [R22+0x180], R33 ;  /* 0x0001802116007388 */ /* 0x000fe20000000800 */
[----:B------:R-:W-:-:S03]  /*0e10*/  @!P2 FMUL R7, R7, 0.10000000149011611938 ;  /* 0x3dcccccd0707a820 */ /* 0x000fc60000400000 */
[----:B------:R-:W-:Y:S01]  /*0e20*/  STS [R2+0x20], R12 ;  /* 0x0000200c02007388 */ /* 0x000fe20000000800 */
[----:B------:R-:W-:Y:S01]  /*0e30*/  FADD R18, R21, R18 ;  /* 0x0000001215127221 */ /* 0x000fe20000000000 */
[----:B------:R-:W-:Y:S02]  /*0e40*/  @!P1 FMUL R24, R24, 0.10000000149011611938 ;  /* 0x3dcccccd18189820 */ /* 0x000fe40000400000 */
[----:B------:R1:W-:Y:S01]  /*0e50*/  STS [R13+0xa0], R6 ;  /* 0x0000a0060d007388 */ /* 0x0003e20000000800 */
[----:B------:R-:W-:Y:S01]  /*0e60*/  FADD R19, R28, R19 ;  /* 0x000000131c137221 */ /* 0x000fe20000000000 */
[----:B------:R-:W-:Y:S02]  /*0e70*/  @!P0 FMUL R31, R31, 0.10000000149011611938 ;  /* 0x3dcccccd1f1f8820 */ /* 0x000fe40000400000 */
[----:B------:R-:W-:Y:S01]  /*0e80*/  STS [R23+0x120], R14 ;  /* 0x0001200e17007388 */ /* 0x000fe20000000800 */
[----:B------:R-:W-:Y:S01]  /*0e90*/  SHF.L.U32 R3, R34, 0x2, RZ ;  /* 0x0000000222037819 */ /* 0x000fe200000006ff */
[----:B-1----:R-:W-:-:S02]  /*0ea0*/  FADD R6, R5, R17 ;  /* 0x0000001105067221 */ /* 0x002fc40000000000 */
[----:B------:R-:W-:Y:S04]  /*0eb0*/  STS [R22+0x1a0], R15 ;  /* 0x0001a00f16007388 */ /* 0x000fe80000000800 */
[----:B------:R-:W-:Y:S04]  /*0ec0*/  STS [R2+0x40], R25 ;  /* 0x0000401902007388 */ /* 0x000fe80000000800 */
[----:B------:R1:W-:Y:S01]  /*0ed0*/  STS [R13+0xc0], R6 ;  /* 0x0000c0060d007388 */ /* 0x0003e20000000800 */
[----:B------:R-:W-:-:S03]  /*0ee0*/  LOP3.LUT R3, R3, 0x3fc, RZ, 0xc0, !PT ;  /* 0x000003fc03037812 */ /* 0x000fc600078ec0ff */
[----:B------:R2:W-:Y:S04]  /*0ef0*/  STS [R23+0x140], R18 ;  /* 0x0001401217007388 */ /* 0x0005e80000000800 */
[----:B------:R-:W-:Y:S01]  /*0f00*/  STS [R22+0x1c0], R19 ;  /* 0x0001c01316007388 */ /* 0x000fe20000000800 */
[----:B-1----:R-:W-:Y:S02]  /*0f10*/  LOP3.LUT R6, R3, 0x400, RZ, 0xfc, !PT ;  /* 0x0000040003067812 */ /* 0x002fe400078efcff */
[----:B0-----:R-:W-:Y:S02]  /*0f20*/  SHF.R.S32.HI R17, RZ, 0x1a, R35 ;  /* 0x0000001aff117819 */ /* 0x001fe40000011423 */
[----:B------:R-:W2:Y:S01]  /*0f30*/  S2R R35, SR_TID.X ;  /* 0x0000000000237919 */ /* 0x000ea20000002100 */
[----:B------:R-:W-:-:S02]  /*0f40*/  SHF.R.U32.HI R6, RZ, 0x1, R6 ;  /* 0x00000001ff067819 */ /* 0x000fc40000011606 */
[----:B------:R-:W-:Y:S02]  /*0f50*/  SHF.L.U32 R34, R34, 0x1, RZ ;  /* 0x0000000122227819 */ /* 0x000fe400000006ff */
[----:B------:R-:W-:Y:S02]  /*0f60*/  LOP3.LUT R6, R6, 0x3f0, RZ, 0xc0, !PT ;  /* 0x000003f006067812 */ /* 0x000fe400078ec0ff */
[----:B------:R-:W-:-:S03]  /*0f70*/  LOP3.LUT R34, R34, 0x1f0, RZ, 0xc0, !PT ;  /* 0x000001f022227812 */ /* 0x000fc600078ec0ff */
[----:B------:R-:W-:Y:S01]  /*0f80*/  VIADD R6, R6, UR4 ;  /* 0x0000000406067c36 */ /* 0x000fe20008000000 */
[----:B------:R-:W-:Y:S02]  /*0f90*/  IADD3 R34, R34, UR4, RZ ;  /* 0x0000000422227c10 */ /* 0x000fe4000fffe0ff */
[----:B------:R-:W-:Y:S02]  /*0fa0*/  SGXT R17, R17, 0x1 ;  /* 0x000000011111781a */ /* 0x000fe40000000200 */
[----:B--2---:R-:W-:-:S04]  /*0fb0*/  SHF.R.U32.HI R18, RZ, 0x3, R35 ;  /* 0x00000003ff127819 */ /* 0x004fc80000011623 */
[----:B------:R-:W-:-:S04]  /*0fc0*/  SGXT.U32 R18, R18, 0x5 ;  /* 0x000000051212781a */ /* 0x000fc80000000000 */
[----:B------:R-:W-:-:S04]  /*0fd0*/  LOP3.LUT R37, R18, R37, RZ, 0xfc, !PT ;  /* 0x0000002512257212 */ /* 0x000fc800078efcff */
[C---:B------:R-:W-:Y:S02]  /*0fe0*/  LOP3.LUT R21, R37.reuse, 0x20, RZ, 0xfc, !PT ;  /* 0x0000002025157812 */ /* 0x040fe400078efcff */
[C---:B------:R-:W-:Y:S02]  /*0ff0*/  LOP3.LUT R25, R37.reuse, 0x60, RZ, 0xfc, !PT ;  /* 0x0000006025197812 */ /* 0x040fe400078efcff */
[----:B------:R-:W-:Y:S02]  /*1000*/  ISETP.GE.AND P0, PT, R37, 0x80, PT ;  /* 0x000000802500780c */ /* 0x000fe40003f06270 */
[----:B------:R-:W-:Y:S02]  /*1010*/  ISETP.GE.AND P1, PT, R21, 0x80, PT ;  /* 0x000000801500780c */ /* 0x000fe40003f26270 */
[----:B------:R-:W-:Y:S01]  /*1020*/  ISETP.GE.AND P3, PT, R25, 0x80, PT ;  /* 0x000000801900780c */ /* 0x000fe20003f66270 */
[----:B-----5:R-:W-:Y:S01]  /*1030*/  FADD R5, R4, R8 ;  /* 0x0000000804057221 */ /* 0x020fe20000000000 */
[----:B------:R-:W-:Y:S01]  /*1040*/  FADD R4, R7, R9 ;  /* 0x0000000907047221 */ /* 0x000fe20000000000 */
[----:B------:R-:W-:Y:S01]  /*1050*/  FADD R10, R24, R10 ;  /* 0x0000000a180a7221 */ /* 0x000fe20000000000 */
[----:B------:R-:W-:-:S02]  /*1060*/  FADD R31, R31, R11 ;  /* 0x0000000b1f1f7221 */ /* 0x000fc40000000000 */
[----:B------:R0:W-:Y:S04]  /*1070*/  STS [R2+0x60], R5 ;  /* 0x0000600502007388 */ /* 0x0001e80000000800 */
[----:B------:R-:W-:Y:S04]  /*1080*/  STS [R13+0xe0], R4 ;  /* 0x0000e0040d007388 */ /* 0x000fe80000000800 */
[----:B------:R1:W-:Y:S04]  /*1090*/  STS [R23+0x160], R10 ;  /* 0x0001600a17007388 */ /* 0x0003e80000000800 */
[----:B------:R2:W-:Y:S01]  /*10a0*/  STS [R22+0x1e0], R31 ;  /* 0x0001e01f16007388 */ /* 0x0005e20000000800 */
[----:B------:R-:W-:-:S04]  /*10b0*/  LOP3.LUT R7, R3, 0x800, RZ, 0xfc, !PT ;  /* 0x0000080003077812 */ /* 0x000fc800078efcff */
[----:B------:R-:W-:-:S04]  /*10c0*/  SHF.R.U32.HI R7, RZ, 0x1, R7 ;  /* 0x00000001ff077819 */ /* 0x000fc80000011607 */
[----:B------:R-:W-:Y:S02]  /*10d0*/  LOP3.LUT R7, R7, 0x5f0, RZ, 0xc0, !PT ;  /* 0x000005f007077812 */ /* 0x000fe400078ec0ff */
[C---:B0-----:R-:W-:Y:S02]  /*10e0*/  LEA R5, R3.reuse, R34, 0x2 ;  /* 0x0000002203057211 */ /* 0x041fe400078e10ff */
[----:B------:R-:W-:Y:S02]  /*10f0*/  IADD3 R2, R7, UR4, RZ ;  /* 0x0000000407027c10 */ /* 0x000fe4000fffe0ff */
[C---:B------:R-:W-:Y:S01]  /*1100*/  LEA R8, R3.reuse, R6, 0x2 ;  /* 0x0000000603087211 */ /* 0x040fe200078e10ff */
[----:B------:R-:W-:Y:S01]  /*1110*/  BAR.SYNC.DEFER_BLOCKING 0x0 ;  /* 0x0000000000007b1d */ /* 0x000fe20000010000 */
[----:B------:R-:W-:Y:S02]  /*1120*/  LEA R12, R3, R2, 0x2 ;  /* 0x00000002030c7211 */ /* 0x000fe400078e10ff */
[----:B------:R-:W-:-:S05]  /*1130*/  LEA.HI R2, R17, R0, RZ, 0x8 ;  /* 0x0000000011027211 */ /* 0x000fca00078f40ff */
[----:B------:R-:W0:Y:S01]  /*1140*/  LDC.64 R16, c[0x0][0x240] ;  /* 0x00009000ff107b82 */ /* 0x000e220000000a00 */
[C---:B------:R-:W-:Y:S01]  /*1150*/  SHF.L.U32 R20, R2.reuse, 0x7, RZ ;  /* 0x0000000702147819 */ /* 0x040fe200000006ff */
[----:B------:R-:W3:Y:S04]  /*1160*/  LDS.128 R4, [R5] ;  /* 0x0000000005047984 */ /* 0x000ee80000000c00 */
[----:B------:R-:W4:Y:S04]  /*1170*/  LDS.128 R8, [R8+0x1000] ;  /* 0x0010000008087984 */ /* 0x000f280000000c00 */
[----:B------:R-:W5:Y:S01]  /*1180*/  LDS.128 R12, [R12+0x2000] ;  /* 0x002000000c0c7984 */ /* 0x000f620000000c00 */
[----:B------:R-:W-:-:S02]  /*1190*/  LOP3.LUT R19, R2, 0xffffff00, RZ, 0xc0, !PT ;  /* 0xffffff0002137812 */ /* 0x000fc400078ec0ff */
[----:B------:R-:W-:-:S04]  /*11a0*/  LOP3.LUT R20, R20, 0xffff8000, RZ, 0xc0, !PT ;  /* 0xffff800014147812 */ /* 0x000fc800078ec0ff */
[----:B------:R-:W-:Y:S02]  /*11b0*/  IADD3 R0, R20, R0, -R19 ;  /* 0x0000000014007210 */ /* 0x000fe40007ffe813 */
[----:B------:R-:W-:Y:S02]  /*11c0*/  LOP3.LUT R19, R37, 0x40, RZ, 0xfc, !PT ;  /* 0x0000004025137812 */ /* 0x000fe400078efcff */
[----:B------:R-:W-:Y:S02]  /*11d0*/  LOP3.LUT R2, R3, 0xc00, RZ, 0xfc, !PT ;  /* 0x00000c0003027812 */ /* 0x000fe400078efcff */
[----:B------:R-:W-:Y:S01]  /*11e0*/  ISETP.GE.AND P2, PT, R19, 0x80, PT ;  /* 0x000000801300780c */ /* 0x000fe20003f46270 */
[----:B------:R-:W-:Y:S01]  /*11f0*/  IMAD R37, R37, 0x100, R0 ;  /* 0x0000010025257824 */ /* 0x000fe200078e0200 */
[-C--:B------:R-:W-:Y:S02]  /*1200*/  LEA R21, R21, R0.reuse, 0x8 ;  /* 0x0000000015157211 */ /* 0x080fe400078e40ff */
[----:B-1----:R-:W-:-:S02]  /*1210*/  LEA R23, R19, R0, 0x8 ;  /* 0x0000000013177211 */ /* 0x002fc400078e40ff */
[----:B------:R-:W-:Y:S01]  /*1220*/  SHF.R.U32.HI R2, RZ, 0x1, R2 ;  /* 0x00000001ff027819 */ /* 0x000fe20000011602 */
[----:B0-----:R-:W-:-:S03]  /*1230*/  IMAD.WIDE R18, R37, 0x4, R16 ;  /* 0x0000000425127825 */ /* 0x001fc600078e0210 */
[----:B------:R-:W-:Y:S01]  /*1240*/  LOP3.LUT R2, R2, 0x7f0, RZ, 0xc0, !PT ;  /* 0x000007f002027812 */ /* 0x000fe200078ec0ff */
[----:B------:R-:W-:-:S04]  /*1250*/  IMAD.WIDE R20, R21, 0x4, R16 ;  /* 0x0000000415147825 */ /* 0x000fc800078e0210 */
[----:B--2---:R-:W-:Y:S01]  /*1260*/  IMAD.WIDE R22, R23, 0x4, R16 ;  /* 0x0000000417167825 */ /* 0x004fe200078e0210 */
[----:B------:R-:W-:Y:S01]  /*1270*/  IADD3 R2, R2, UR4, RZ ;  /* 0x0000000402027c10 */ /* 0x000fe2000fffe0ff */
[----:B---3--:R0:W-:Y:S04]  /*1280*/  @!P0 STG.E.128 desc[UR6][R18.64], R4 ;  /* 0x0000000412008986 */ /* 0x0081e8000c101d06 */
[----:B----4-:R0:W-:Y:S01]  /*1290*/  @!P1 STG.E.128 desc[UR6][R20.64], R8 ;  /* 0x0000000814009986 */ /* 0x0101e2000c101d06 */
[----:B------:R-:W-:-:S03]  /*12a0*/  LEA R2, R3, R2, 0x2 ;  /* 0x0000000203027211 */ /* 0x000fc600078e10ff */
[----:B-----5:R0:W-:Y:S02]  /*12b0*/  @!P2 STG.E.128 desc[UR6][R22.64], R12 ;  /* 0x0000000c1600a986 */ /* 0x0201e4000c101d06 */
[----:B0-----:R-:W-:Y:S05]  /*12c0*/  @P3 EXIT ;  /* 0x000000000000394d */ /* 0x001fea0003800000 */
[----:B0-----:R-:W0:Y:S01]  /*12d0*/  LDS.128 R4, [R2+0x3000] ;  /* 0x0030000002047984 */ /* 0x001e220000000c00 */
[----:B------:R-:W-:-:S05]  /*12e0*/  LEA R25, R25, R0, 0x8 ;  /* 0x0000000019197211 */ /* 0x000fca00078e40ff */
[----:B------:R-:W-:-:S05]  /*12f0*/  IMAD.WIDE R16, R25, 0x4, R16 ;  /* 0x0000000419107825 */ /* 0x000fca00078e0210 */
[----:B0-----:R-:W-:Y:S01]  /*1300*/  STG.E.128 desc[UR6][R16.64], R4 ;  /* 0x0000000410007986 */ /* 0x001fe2000c101d06 */
[----:B------:R-:W-:Y:S05]  /*1310*/  EXIT ;  /* 0x000000000000794d */ /* 0x000fea0003800000 */
.L_x_0:
[----:B------:R-:W-:-:S00]  /*1320*/  BRA `(.L_x_0) ;  /* 0xfffffffc00fc7947 */ /* 0x000fc0000383ffff */
[----:B------:R-:W-:-:S00]  /*1330*/  NOP ;  /* 0x0000000000007918 */ /* 0x000fc00000000000 */
        /* <DEDUP_REMOVED lines=12> */
.L_x_1:


//--------------------- .nv.global.init           --------------------------
	.section	.nv.global.init,"aw",@progbits
.nv.global.init:
	.type		_$_str,@object
	.size		_$_str,(_$_str_$_2 - _$_str)
_$_str:
        /*0000*/ 	.byte	0x5f, 0x5f, 0x43, 0x55, 0x44, 0x41, 0x5f, 0x46, 0x54, 0x5a, 0x00
	.type		_$_str_$_2,@object
	.size		_$_str_$_2,(.L_1 - _$_str_$_2)
_$_str_$_2:
        /*000b*/ 	.byte	0x5f, 0x5f, 0x43, 0x55, 0x44, 0x41, 0x5f, 0x50, 0x52, 0x45, 0x43, 0x5f, 0x53, 0x51, 0x52, 0x54
        /*001b*/ 	.byte	0x00
.L_1:


//--------------------- .nv.shared.triton_poi_fused__native_batch_norm_legit_no_training_add_leaky_relu_15 --------------------------
	.section	.nv.shared.triton_poi_fused__native_batch_norm_legit_no_training_add_leaky_relu_15,"aw",@nobits
	.sectionflags	@""
	.align	16
	.zero		1024


//--------------------- .nv.constant0.triton_poi_fused__native_batch_norm_legit_no_training_add_leaky_relu_15 --------------------------
	.section	.nv.constant0.triton_poi_fused__native_batch_norm_legit_no_training_add_leaky_relu_15,"a",@progbits
	.sectionflags	@""
	.align	4
.nv.constant0.triton_poi_fused__native_batch_norm_legit_no_training_add_leaky_relu_15:
	.zero		592
